//
// Generated by NVIDIA NVVM Compiler
//
// Compiler Build ID: CL-36424714
// Cuda compilation tools, release 13.0, V13.0.88
// Based on NVVM 20.0.0
//

.version 9.0
.target sm_100
.address_size 64

	// .globl	_Z6matMulPfS_S_i

.visible .entry _Z6matMulPfS_S_i(
	.param .u64 .ptr .align 1 _Z6matMulPfS_S_i_param_0,
	.param .u64 .ptr .align 1 _Z6matMulPfS_S_i_param_1,
	.param .u64 .ptr .align 1 _Z6matMulPfS_S_i_param_2,
	.param .u32 _Z6matMulPfS_S_i_param_3
)
{
	.reg .b32 	%r<2>;
	.reg .b64 	%rd<3>;

	ld.param.u64 	%rd1, [_Z6matMulPfS_S_i_param_2];
	cvta.to.global.u64 	%rd2, %rd1;
	mov.b32 	%r1, 0;
	st.global.u32 	[%rd2], %r1;
	ret;

}


// ===== COMPILED SASS (sm_100) =====

	.target	sm_100

	.elftype	@"ET_EXEC"


//--------------------- .note.nv.tkinfo           --------------------------
	.section	.note.nv.tkinfo,"",@"SHT_NOTE"
	.sectionflags	@"SHF_NOTE_NV_TKINFO"
	.tkinfo
        /*0018*/ 	.word	0x00000002
        /*0030*/ 	.string	""
        /*0030*/ 	.string	"ptxas"
        /*0030*/ 	.string	"Cuda compilation tools, release 13.0, V13.0.88"
        /*0030*/ 	.string	"Build cuda_13.0.r13.0/compiler.36424714_0"
        /*0030*/ 	.string	"-arch sm_100 -m 64 "



//--------------------- .note.nv.cuinfo           --------------------------
	.section	.note.nv.cuinfo,"",@"SHT_NOTE"
	.sectionflags	@"SHF_NOTE_NV_CUINFO"
        /*0018*/ 	.short	0x0002
        /*001a*/ 	.short	0x0064
        /*001c*/ 	.short	0x0082
	.zero		2


//--------------------- .nv.info                  --------------------------
	.section	.nv.info,"",@"SHT_CUDA_INFO"
	.align	4


	//----- nvinfo : EIATTR_REGCOUNT
	.align		4
        /*0000*/ 	.byte	0x04, 0x2f
        /*0002*/ 	.short	(.L_1 - .L_0)
	.align		4
.L_0:
        /*0004*/ 	.word	index@(_Z6matMulPfS_S_i)
        /*0008*/ 	.word	0x00000006


	//----- nvinfo : EIATTR_FRAME_SIZE
	.align		4
.L_1:
        /*000c*/ 	.byte	0x04, 0x11
        /*000e*/ 	.short	(.L_3 - .L_2)
	.align		4
.L_2:
        /*0010*/ 	.word	index@(_Z6matMulPfS_S_i)
        /*0014*/ 	.word	0x00000000


	//----- nvinfo : EIATTR_MIN_STACK_SIZE
	.align		4
.L_3:
        /*0018*/ 	.byte	0x04, 0x12
        /*001a*/ 	.short	(.L_5 - .L_4)
	.align		4
.L_4:
        /*001c*/ 	.word	index@(_Z6matMulPfS_S_i)
        /*0020*/ 	.word	0x00000000
.L_5:


//--------------------- .nv.compat                --------------------------
	.section	.nv.compat,"",@"SHT_CUDA_COMPAT_INFO"
	.align	4
        /*0000*/ 	.byte	0x02, 0x09, 0x00, 0x00, 0x02, 0x02, 0x01, 0x00, 0x02, 0x05, 0x05, 0x00, 0x03, 0x07, 0x01, 0x01
        /*0010*/ 	.byte	0x02, 0x03, 0x00, 0x00, 0x02, 0x06, 0x01, 0x00, 0x04, 0x0b, 0x08, 0x00, 0x09, 0x00, 0x00, 0x00
        /*0020*/ 	.byte	0x00, 0x00, 0x00, 0x00


//--------------------- .nv.info._Z6matMulPfS_S_i --------------------------
	.section	.nv.info._Z6matMulPfS_S_i,"",@"SHT_CUDA_INFO"
	.sectionflags	@""
	.align	4


	//----- nvinfo : EIATTR_CUDA_API_VERSION
	.align		4
        /*0000*/ 	.byte	0x04, 0x37
        /*0002*/ 	.short	(.L_7 - .L_6)
.L_6:
        /*0004*/ 	.word	0x00000082


	//----- nvinfo : EIATTR_KPARAM_INFO
	.align		4
.L_7:
        /*0008*/ 	.byte	0x04, 0x17
        /*000a*/ 	.short	(.L_9 - .L_8)
.L_8:
        /*000c*/ 	.word	0x00000000
        /*0010*/ 	.short	0x0003
        /*0012*/ 	.short	0x0018
        /*0014*/ 	.byte	0x00, 0xf0, 0x11, 0x00


	//----- nvinfo : EIATTR_KPARAM_INFO
	.align		4
.L_9:
        /*0018*/ 	.byte	0x04, 0x17
        /*001a*/ 	.short	(.L_11 - .L_10)
.L_10:
        /*001c*/ 	.word	0x00000000
        /*0020*/ 	.short	0x0002
        /*0022*/ 	.short	0x0010
        /*0024*/ 	.byte	0x00, 0xf5, 0x21, 0x00


	//----- nvinfo : EIATTR_KPARAM_INFO
	.align		4
.L_11:
        /*0028*/ 	.byte	0x04, 0x17
        /*002a*/ 	.short	(.L_13 - .L_12)
.L_12:
        /*002c*/ 	.word	0x00000000
        /*0030*/ 	.short	0x0001
        /*0032*/ 	.short	0x0008
        /*0034*/ 	.byte	0x00, 0xf5, 0x21, 0x00


	//----- nvinfo : EIATTR_KPARAM_INFO
	.align		4
.L_13:
        /*0038*/ 	.byte	0x04, 0x17
        /*003a*/ 	.short	(.L_15 - .L_14)
.L_14:
        /*003c*/ 	.word	0x00000000
        /*0040*/ 	.short	0x0000
        /*0042*/ 	.short	0x0000
        /*0044*/ 	.byte	0x00, 0xf5, 0x21, 0x00


	//----- nvinfo : EIATTR_SPARSE_MMA_MASK
	.align		4
.L_15:
        /*0048*/ 	.byte	0x03, 0x50
        /*004a*/ 	.short	0x0000


	//----- nvinfo : EIATTR_MAXREG_COUNT
	.align		4
        /*004c*/ 	.byte	0x03, 0x1b
        /*004e*/ 	.short	0x00ff


	//----- nvinfo : EIATTR_MERCURY_ISA_VERSION
	.align		4
        /*0050*/ 	.byte	0x03, 0x5f
        /*0052*/ 	.short	0x0101


	//----- nvinfo : EIATTR_VRC_CTA_INIT_COUNT
	.align		4
        /*0054*/ 	.byte	0x02, 0x4a
	.zero		1
	.zero		1


	//----- nvinfo : EIATTR_EXIT_INSTR_OFFSETS
	.align		4
        /*0058*/ 	.byte	0x04, 0x1c
        /*005a*/ 	.short	(.L_17 - .L_16)


	//   ....[0]....
.L_16:
        /*005c*/ 	.word	0x00000040


	//----- nvinfo : EIATTR_CBANK_PARAM_SIZE
	.align		4
.L_17:
        /*0060*/ 	.byte	0x03, 0x19
        /*0062*/ 	.short	0x001c


	//----- nvinfo : EIATTR_PARAM_CBANK
	.align		4
        /*0064*/ 	.byte	0x04, 0x0a
        /*0066*/ 	.short	(.L_19 - .L_18)
	.align		4
.L_18:
        /*0068*/ 	.word	index@(.nv.constant0._Z6matMulPfS_S_i)
        /*006c*/ 	.short	0x0380
        /*006e*/ 	.short	0x001c


	//----- nvinfo : EIATTR_SW_WAR
	.align		4
.L_19:
        /*0070*/ 	.byte	0x04, 0x36
        /*0072*/ 	.short	(.L_21 - .L_20)
.L_20:
        /*0074*/ 	.word	0x00000008
.L_21:


//--------------------- .nv.callgraph             --------------------------
	.section	.nv.callgraph,"",@"SHT_CUDA_CALLGRAPH"
	.align	4
	.sectionentsize	8
	.align		4
        /*0000*/ 	.word	0x00000000
	.align		4
        /*0004*/ 	.word	0xffffffff
	.align		4
        /*0008*/ 	.word	0x00000000
	.align		4
        /*000c*/ 	.word	0xfffffffe
	.align		4
        /*0010*/ 	.word	0x00000000
	.align		4
        /*0014*/ 	.word	0xfffffffd
	.align		4
        /*0018*/ 	.word	0x00000000
	.align		4
        /*001c*/ 	.word	0xfffffffc


//--------------------- .text._Z6matMulPfS_S_i    --------------------------
	.section	.text._Z6matMulPfS_S_i,"ax",@progbits
	.align	128
        .global         _Z6matMulPfS_S_i
        .type           _Z6matMulPfS_S_i,@function
        .size           _Z6matMulPfS_S_i,(.L_x_1 - _Z6matMulPfS_S_i)
        .other          _Z6matMulPfS_S_i,@"STO_CUDA_ENTRY STV_DEFAULT"
_Z6matMulPfS_S_i:
.text._Z6matMulPfS_S_i:
[----:B------:R-:W-:Y:S08]  /*0000*/  LDC R1, c[0x0][0x37c] ;  /* 0x0000df00ff017b82 */ /* 0x000ff00000000800 */
[----:B------:R-:W0:Y:S01]  /*0010*/  LDC.64 R2, c[0x0][0x390] ;  /* 0x0000e400ff027b82 */ /* 0x000e220000000a00 */
[----:B------:R-:W0:Y:S02]  /*0020*/  LDCU.64 UR4, c[0x0][0x358] ;  /* 0x00006b00ff0477ac */ /* 0x000e240008000a00 */
[----:B0-----:R-:W-:Y:S01]  /*0030*/  STG.E desc[UR4][R2.64], RZ ;  /* 0x000000ff02007986 */ /* 0x001fe2000c101904 */
[----:B------:R-:W-:Y:S05]  /*0040*/  EXIT ;  /* 0x000000000000794d */ /* 0x000fea0003800000 */
.L_x_0:
[----:B------:R-:W-:-:S00]  /*0050*/  BRA `(.L_x_0) ;  /* 0xfffffffc00fc7947 */ /* 0x000fc0000383ffff */
[----:B------:R-:W-:-:S00]  /*0060*/  NOP ;  /* 0x0000000000007918 */ /* 0x000fc00000000000 */
        /* <DEDUP_REMOVED lines=9> */
.L_x_1:


//--------------------- .nv.shared.reserved.0     --------------------------
	.section	.nv.shared.reserved.0,"aw",@nobits
	.weak		__nv_reservedSMEM_offset_0_alias
	.size		__nv_reservedSMEM_offset_0_alias, 0, 64
	.other		__nv_reservedSMEM_offset_0_alias,@"STO_CUDA_RESERVED_SHARED STV_DEFAULT"
__nv_reservedSMEM_offset_0_alias:
	.zero		0
	.zero		64


//--------------------- .nv.constant0._Z6matMulPfS_S_i --------------------------
	.section	.nv.constant0._Z6matMulPfS_S_i,"a",@progbits
	.sectionflags	@""
	.align	4
.nv.constant0._Z6matMulPfS_S_i:
	.zero		924


//--------------------- SYMBOLS --------------------------

	.type		.nv.reservedSmem.offset0,@object
	.size		.nv.reservedSmem.offset0,0x4
